	.headerflags	@"EF_CUDA_TEXMODE_UNIFIED EF_CUDA_64BIT_ADDRESS EF_CUDA_ACCELERATORS EF_CUDA_SM90 EF_CUDA_VIRTUAL_SM(EF_CUDA_SM90)"
	.elftype	@"ET_EXEC"


//--------------------- .nv.info                  --------------------------
	.section	.nv.info,"",@"SHT_CUDA_INFO"
	.align	4


	//----- nvinfo : EIATTR_REGCOUNT
	.align		4
        /*0000*/ 	.byte	0x04, 0x2f
        /*0002*/ 	.short	(.L_3 - .L_2)
	.align		4
.L_2:
        /*0004*/ 	.word	index@(triton_poi_fused__native_batch_norm_legit_no_training_cat_relu_45)
        /*0008*/ 	.word	0x0000001d


	//----- nvinfo : EIATTR_MIN_STACK_SIZE
	.align		4
.L_3:
        /*000c*/ 	.byte	0x04, 0x12
        /*000e*/ 	.short	(.L_5 - .L_4)
	.align		4
.L_4:
        /*0010*/ 	.word	index@(triton_poi_fused__native_batch_norm_legit_no_training_cat_relu_45)
        /*0014*/ 	.word	0x00000000


	//----- nvinfo : EIATTR_FRAME_SIZE
	.align		4
.L_5:
        /*0018*/ 	.byte	0x04, 0x11
        /*001a*/ 	.short	(.L_7 - .L_6)
	.align		4
.L_6:
        /*001c*/ 	.word	index@(triton_poi_fused__native_batch_norm_legit_no_training_cat_relu_45)
        /*0020*/ 	.word	0x00000000


	//----- nvinfo : EIATTR_MIN_STACK_SIZE
	.align		4
.L_7:
        /*0024*/ 	.byte	0x04, 0x12
        /*0026*/ 	.short	(.L_9 - .L_8)
	.align		4
.L_8:
        /*0028*/ 	.word	index@(triton_poi_fused__native_batch_norm_legit_no_training_cat_relu_45)
        /*002c*/ 	.word	0x00000000
.L_9:


//--------------------- .nv.info.triton_poi_fused__native_batch_norm_legit_no_training_cat_relu_45 --------------------------
	.section	.nv.info.triton_poi_fused__native_batch_norm_legit_no_training_cat_relu_45,"",@"SHT_CUDA_INFO"
	.sectionflags	@""
	.align	4


	//----- nvinfo : EIATTR_CUDA_API_VERSION
	.align		4
        /*0000*/ 	.byte	0x04, 0x37
        /*0002*/ 	.short	(.L_11 - .L_10)
.L_10:
        /*0004*/ 	.word	0x0000007c


	//----- nvinfo : EIATTR_KPARAM_INFO
	.align		4
.L_11:
        /*0008*/ 	.byte	0x04, 0x17
        /*000a*/ 	.short	(.L_13 - .L_12)
.L_12:
        /*000c*/ 	.word	0x00000000
        /*0010*/ 	.short	0x0008
        /*0012*/ 	.short	0x0040
        /*0014*/ 	.byte	0x00, 0xf0, 0x11, 0x00


	//----- nvinfo : EIATTR_KPARAM_INFO
	.align		4
.L_13:
        /*0018*/ 	.byte	0x04, 0x17
        /*001a*/ 	.short	(.L_15 - .L_14)
.L_14:
        /*001c*/ 	.word	0x00000000
        /*0020*/ 	.short	0x0007
        /*0022*/ 	.short	0x0038
        /*0024*/ 	.byte	0x00, 0xf4, 0x21, 0x00


	//----- nvinfo : EIATTR_KPARAM_INFO
	.align		4
.L_15:
        /*0028*/ 	.byte	0x04, 0x17
        /*002a*/ 	.short	(.L_17 - .L_16)
.L_16:
        /*002c*/ 	.word	0x00000000
        /*0030*/ 	.short	0x0006
        /*0032*/ 	.short	0x0030
        /*0034*/ 	.byte	0x00, 0xf4, 0x21, 0x00


	//----- nvinfo : EIATTR_KPARAM_INFO
	.align		4
.L_17:
        /*0038*/ 	.byte	0x04, 0x17
        /*003a*/ 	.short	(.L_19 - .L_18)
.L_18:
        /*003c*/ 	.word	0x00000000
        /*0040*/ 	.short	0x0005
        /*0042*/ 	.short	0x0028
        /*0044*/ 	.byte	0x00, 0xf4, 0x21, 0x00


	//----- nvinfo : EIATTR_KPARAM_INFO
	.align		4
.L_19:
        /*0048*/ 	.byte	0x04, 0x17
        /*004a*/ 	.short	(.L_21 - .L_20)
.L_20:
        /*004c*/ 	.word	0x00000000
        /*0050*/ 	.short	0x0004
        /*0052*/ 	.short	0x0020
        /*0054*/ 	.byte	0x00, 0xf4, 0x21, 0x00


	//----- nvinfo : EIATTR_KPARAM_INFO
	.align		4
.L_21:
        /*0058*/ 	.byte	0x04, 0x17
        /*005a*/ 	.short	(.L_23 - .L_22)
.L_22:
        /*005c*/ 	.word	0x00000000
        /*0060*/ 	.short	0x0003
        /*0062*/ 	.short	0x0018
        /*0064*/ 	.byte	0x00, 0xf4, 0x21, 0x00


	//----- nvinfo : EIATTR_KPARAM_INFO
	.align		4
.L_23:
        /*0068*/ 	.byte	0x04, 0x17
        /*006a*/ 	.short	(.L_25 - .L_24)
.L_24:
        /*006c*/ 	.word	0x00000000
        /*0070*/ 	.short	0x0002
        /*0072*/ 	.short	0x0010
        /*0074*/ 	.byte	0x00, 0xf4, 0x21, 0x00


	//----- nvinfo : EIATTR_KPARAM_INFO
	.align		4
.L_25:
        /*0078*/ 	.byte	0x04, 0x17
        /*007a*/ 	.short	(.L_27 - .L_26)
.L_26:
        /*007c*/ 	.word	0x00000000
        /*0080*/ 	.short	0x0001
        /*0082*/ 	.short	0x0008
        /*0084*/ 	.byte	0x00, 0xf4, 0x21, 0x00


	//----- nvinfo : EIATTR_KPARAM_INFO
	.align		4
.L_27:
        /*0088*/ 	.byte	0x04, 0x17
        /*008a*/ 	.short	(.L_29 - .L_28)
.L_28:
        /*008c*/ 	.word	0x00000000
        /*0090*/ 	.short	0x0000
        /*0092*/ 	.short	0x0000
        /*0094*/ 	.byte	0x00, 0xf4, 0x21, 0x00


	//----- nvinfo : EIATTR_SPARSE_MMA_MASK
	.align		4
.L_29:
        /*0098*/ 	.byte	0x03, 0x50
        /*009a*/ 	.short	0x0000


	//----- nvinfo : EIATTR_MAXREG_COUNT
	.align		4
        /*009c*/ 	.byte	0x03, 0x1b
        /*009e*/ 	.short	0x00ff


	//----- nvinfo : EIATTR_EXIT_INSTR_OFFSETS
	.align		4
        /*00a0*/ 	.byte	0x04, 0x1c
        /*00a2*/ 	.short	(.L_31 - .L_30)


	//   ....[0]....
.L_30:
        /*00a4*/ 	.word	0x00000640


	//----- nvinfo : EIATTR_REQNTID
	.align		4
.L_31:
        /*00a8*/ 	.byte	0x04, 0x10
        /*00aa*/ 	.short	(.L_33 - .L_32)
.L_32:
        /*00ac*/ 	.word	0x00000080
        /*00b0*/ 	.word	0x00000001
        /*00b4*/ 	.word	0x00000001


	//----- nvinfo : EIATTR_CBANK_PARAM_SIZE
	.align		4
.L_33:
        /*00b8*/ 	.byte	0x03, 0x19
        /*00ba*/ 	.short	0x0044


	//----- nvinfo : EIATTR_PARAM_CBANK
	.align		4
        /*00bc*/ 	.byte	0x04, 0x0a
        /*00be*/ 	.short	(.L_35 - .L_34)
	.align		4
.L_34:
        /*00c0*/ 	.word	index@(.nv.constant0.triton_poi_fused__native_batch_norm_legit_no_training_cat_relu_45)
        /*00c4*/ 	.short	0x0210
        /*00c6*/ 	.short	0x0044


	//----- nvinfo : EIATTR_SW_WAR
	.align		4
.L_35:
        /*00c8*/ 	.byte	0x04, 0x36
        /*00ca*/ 	.short	(.L_37 - .L_36)
.L_36:
        /*00cc*/ 	.word	0x00000008
.L_37:


//--------------------- .nv.callgraph             --------------------------
	.section	.nv.callgraph,"",@"SHT_CUDA_CALLGRAPH"
	.align	4
	.sectionentsize	8
	.align		4
        /*0000*/ 	.word	0x00000000
	.align		4
        /*0004*/ 	.word	0xffffffff
	.align		4
        /*0008*/ 	.word	0x00000000
	.align		4
        /*000c*/ 	.word	0xfffffffe
	.align		4
        /*0010*/ 	.word	0x00000000
	.align		4
        /*0014*/ 	.word	0xfffffffd
	.align		4
        /*0018*/ 	.word	0x00000000
	.align		4
        /*001c*/ 	.word	0xfffffffc


//--------------------- .nv.constant4             --------------------------
	.section	.nv.constant4,"a",@progbits
	.align	8
	.align		8
.nv.constant4:
        /*0000*/ 	.dword	_$_str
	.align		8
        /*0008*/ 	.dword	_$_str_$_2


//--------------------- .text.triton_poi_fused__native_batch_norm_legit_no_training_cat_relu_45 --------------------------
	.section	.text.triton_poi_fused__native_batch_norm_legit_no_training_cat_relu_45,"ax",@progbits
	.align	128
        .global         triton_poi_fused__native_batch_norm_legit_no_training_cat_relu_45
        .type           triton_poi_fused__native_batch_norm_legit_no_training_cat_relu_45,@function
        .size           triton_poi_fused__native_batch_norm_legit_no_training_cat_relu_45,(.L_x_1 - triton_poi_fused__native_batch_norm_legit_no_training_cat_relu_45)
        .other          triton_poi_fused__native_batch_norm_legit_no_training_cat_relu_45,@"STO_CUDA_ENTRY STV_DEFAULT"
triton_poi_fused__native_batch_norm_legit_no_training_cat_relu_45:
.text.triton_poi_fused__native_batch_norm_legit_no_training_cat_relu_45:
[----:B------:R-:W-:Y:S01]  /*0000*/  LDC R1, c[0x0][0x28] ;  /* 0x00000a00ff017b82 */ /* 0x000fe20000000800 */
[----:B------:R-:W1:Y:S07]  /*0010*/  S2R R0, SR_TID.X ;  /* 0x0000000000007919 */ /* 0x000e6e0000002100 */
[----:B------:R-:W2:Y:S01]  /*0020*/  LDC.64 R6, c[0x0][0x228] ;  /* 0x00008a00ff067b82 */ /* 0x000ea20000000a00 */
[----:B------:R-:W-:Y:S01]  /*0030*/  IMAD.MOV.U32 R12, RZ, RZ, RZ ;  /* 0x000000ffff0c7224 */ /* 0x000fe200078e00ff */
[----:B------:R-:W-:Y:S01]  /*0040*/  ULDC.64 UR4, c[0x0][0x208] ;  /* 0x0000820000047ab9 */ /* 0x000fe20000000a00 */
[----:B------:R-:W3:Y:S01]  /*0050*/  S2R R3, SR_CTAID.X ;  /* 0x0000000000037919 */ /* 0x000ee20000002500 */
[----:B------:R-:W-:-:S04]  /*0060*/  ULDC.64 UR6, c[0x0][0x218] ;  /* 0x0000860000067ab9 */ /* 0x000fc80000000a00 */
[----:B------:R-:W4:Y:S08]  /*0070*/  LDC.64 R18, c[0x0][0x220] ;  /* 0x00008800ff127b82 */ /* 0x000f300000000a00 */
[----:B------:R-:W5:Y:S08]  /*0080*/  LDC.64 R22, c[0x0][0x230] ;  /* 0x00008c00ff167b82 */ /* 0x000f700000000a00 */
[----:B------:R-:W4:Y:S01]  /*0090*/  LDC.64 R14, c[0x0][0x238] ;  /* 0x00008e00ff0e7b82 */ /* 0x000f220000000a00 */
[----:B-1----:R-:W-:-:S05]  /*00a0*/  IMAD.SHL.U32 R0, R0, 0x4, RZ ;  /* 0x0000000400007824 */ /* 0x002fca00078e00ff */
[----:B------:R-:W-:-:S05]  /*00b0*/  LOP3.LUT R0, R0, 0x1fc, RZ, 0xc0, !PT ;  /* 0x000001fc00007812 */ /* 0x000fca00078ec0ff */
[----:B---3--:R-:W-:-:S05]  /*00c0*/  IMAD R3, R3, 0x200, R0 ;  /* 0x0000020003037824 */ /* 0x008fca00078e0200 */
[----:B------:R-:W-:-:S04]  /*00d0*/  SHF.R.S32.HI R2, RZ, 0x1f, R3 ;  /* 0x0000001fff027819 */ /* 0x000fc80000011403 */
[----:B------:R-:W-:Y:S01]  /*00e0*/  LEA.HI R8, R2, R3, RZ, 0x4 ;  /* 0x0000000302087211 */ /* 0x000fe200078f20ff */
[----:B------:R-:W-:-:S03]  /*00f0*/  IMAD.MOV.U32 R2, RZ, RZ, RZ ;  /* 0x000000ffff027224 */ /* 0x000fc600078e00ff */
[----:B------:R-:W-:Y:S01]  /*0100*/  SHF.R.S32.HI R13, RZ, 0x4, R8 ;  /* 0x00000004ff0d7819 */ /* 0x000fe20000011408 */
[----:B------:R-:W-:-:S04]  /*0110*/  IMAD.HI R9, R3, -0x6db6db6d, R2 ;  /* 0x9249249303097827 */ /* 0x000fc800078e0202 */
[----:B------:R-:W-:-:S05]  /*0120*/  IMAD.HI R0, R13, -0x6db6db6d, R12 ;  /* 0x924924930d007827 */ /* 0x000fca00078e020c */
[----:B------:R-:W-:-:S04]  /*0130*/  SHF.R.U32.HI R5, RZ, 0x1f, R0 ;  /* 0x0000001fff057819 */ /* 0x000fc80000011600 */
[----:B------:R-:W-:-:S05]  /*0140*/  LEA.HI.SX32 R5, R0, R5, 0x17 ;  /* 0x0000000500057211 */ /* 0x000fca00078fbaff */
[----:B------:R-:W-:Y:S01]  /*0150*/  IMAD R12, R5, -0x380, R13 ;  /* 0xfffffc80050c7824 */ /* 0x000fe200078e020d */
[----:B------:R-:W-:Y:S01]  /*0160*/  SHF.R.U32.HI R10, RZ, 0x1f, R9 ;  /* 0x0000001fff0a7819 */ /* 0x000fe20000011609 */
[----:B------:R-:W1:Y:S02]  /*0170*/  LDC.64 R4, c[0x0][0x210] ;  /* 0x00008400ff047b82 */ /* 0x000e640000000a00 */
[----:B--2---:R-:W-:-:S05]  /*0180*/  IMAD.WIDE R6, R12, 0x4, R6 ;  /* 0x000000040c067825 */ /* 0x004fca00078e0206 */
[----:B------:R2:W3:Y:S01]  /*0190*/  LDG.E.EL R0, desc[UR4][R6.64] ;  /* 0x0000000406007981 */ /* 0x0004e2000c2e1900 */
[----:B------:R-:W-:Y:S01]  /*01a0*/  LOP3.LUT R2, R8, 0xfffffff0, RZ, 0xc0, !PT ;  /* 0xfffffff008027812 */ /* 0x000fe200078ec0ff */
[C---:B------:R-:W-:Y:S01]  /*01b0*/  IMAD.SHL.U32 R11, R12.reuse, 0x10, RZ ;  /* 0x000000100c0b7824 */ /* 0x040fe200078e00ff */
[----:B------:R-:W-:Y:S02]  /*01c0*/  LEA.HI.SX32 R9, R9, R10, 0x13 ;  /* 0x0000000a09097211 */ /* 0x000fe400078f9aff */
[----:B------:R-:W-:Y:S01]  /*01d0*/  ISETP.GE.AND P2, PT, R12, 0x360, PT ;  /* 0x000003600c00780c */ /* 0x000fe20003f46270 */
[----:B------:R-:W-:Y:S02]  /*01e0*/  IMAD.IADD R2, R3, 0x1, -R2 ;  /* 0x0000000103027824 */ /* 0x000fe400078e0a02 */
[----:B------:R-:W-:Y:S01]  /*01f0*/  IMAD.SHL.U32 R8, R9, 0x200, RZ ;  /* 0x0000020009087824 */ /* 0x000fe200078e00ff */
[----:B--2---:R-:W-:Y:S02]  /*0200*/  CS2R R6, SRZ ;  /* 0x0000000000067805 */ /* 0x004fe4000001ff00 */
[----:B------:R-:W-:-:S02]  /*0210*/  SHF.R.S32.HI R10, RZ, 0x1f, R2 ;  /* 0x0000001fff0a7819 */ /* 0x000fc40000011402 */
[--C-:B------:R-:W-:Y:S01]  /*0220*/  IADD3 R13, P0, P1, R11, R2, R8.reuse ;  /* 0x000000020b0d7210 */ /* 0x100fe2000791e008 */
[C---:B------:R-:W-:Y:S01]  /*0230*/  IMAD R2, R9.reuse, -0x3800, R3 ;  /* 0xffffc80009027824 */ /* 0x040fe200078e0203 */
[----:B------:R-:W-:Y:S02]  /*0240*/  SHF.R.S32.HI R8, RZ, 0x1f, R8 ;  /* 0x0000001fff087819 */ /* 0x000fe40000011408 */
[----:B------:R-:W-:Y:S01]  /*0250*/  SHF.R.S32.HI R11, RZ, 0x1f, R11 ;  /* 0x0000001fff0b7819 */ /* 0x000fe2000001140b */
[----:B------:R-:W-:-:S03]  /*0260*/  IMAD R25, R9, 0x3600, R2 ;  /* 0x0000360009197824 */ /* 0x000fc600078e0202 */
[----:B------:R-:W-:Y:S01]  /*0270*/  IADD3.X R8, R11, R10, R8, P0, P1 ;  /* 0x0000000a0b087210 */ /* 0x000fe200007e2408 */
[----:B-1----:R-:W-:Y:S01]  /*0280*/  IMAD.WIDE R24, R25, 0x4, R4 ;  /* 0x0000000419187825 */ /* 0x002fe200078e0204 */
[C---:B------:R-:W-:Y:S02]  /*0290*/  LEA R16, P0, R13.reuse, UR6, 0x2 ;  /* 0x000000060d107c11 */ /* 0x040fe4000f8010ff */
[----:B------:R-:W-:Y:S02]  /*02a0*/  CS2R R10, SRZ ;  /* 0x00000000000a7805 */ /* 0x000fe4000001ff00 */
[----:B------:R-:W-:Y:S02]  /*02b0*/  CS2R R4, SRZ ;  /* 0x0000000000047805 */ /* 0x000fe4000001ff00 */
[----:B------:R-:W-:Y:S02]  /*02c0*/  LEA.HI.X R17, R13, UR7, R8, 0x2, P0 ;  /* 0x000000070d117c11 */ /* 0x000fe400080f1408 */
[----:B------:R-:W-:-:S02]  /*02d0*/  CS2R R8, SRZ ;  /* 0x0000000000087805 */ /* 0x000fc4000001ff00 */
[C---:B------:R-:W-:Y:S01]  /*02e0*/  ISETP.GT.AND P0, PT, R12.reuse, 0x35f, PT ;  /* 0x0000035f0c00780c */ /* 0x040fe20003f04270 */
[----:B----4-:R-:W-:-:S03]  /*02f0*/  IMAD.WIDE R20, R12, 0x4, R18 ;  /* 0x000000040c147825 */ /* 0x010fc600078e0212 */
[----:B------:R-:W2:Y:S01]  /*0300*/  @!P2 LDG.E.128 R8, desc[UR4][R24.64] ;  /* 0x000000041808a981 */ /* 0x000ea2000c1e1d00 */
[----:B-----5:R-:W-:-:S03]  /*0310*/  IMAD.WIDE R22, R12, 0x4, R22 ;  /* 0x000000040c167825 */ /* 0x020fc600078e0216 */
[----:B------:R-:W4:Y:S05]  /*0320*/  LDG.E.EL R2, desc[UR4][R20.64] ;  /* 0x0000000414027981 */ /* 0x000f2a000c2e1900 */
[----:B------:R1:W5:Y:S01]  /*0330*/  @P0 LDG.E.128 R4, desc[UR4][R16.64+-0xd800] ;  /* 0xff28000410040981 */ /* 0x000362000c1e1d00 */
[----:B0-----:R-:W-:Y:S02]  /*0340*/  IMAD.WIDE R12, R12, 0x4, R14 ;  /* 0x000000040c0c7825 */ /* 0x001fe400078e020e */
[----:B------:R-:W0:Y:S01]  /*0350*/  LDC.64 R14, c[0x0][0x240] ;  /* 0x00009000ff0e7b82 */ /* 0x000e220000000a00 */
[----:B------:R-:W4:Y:S04]  /*0360*/  LDG.E.EL R18, desc[UR4][R22.64] ;  /* 0x0000000416127981 */ /* 0x000f28000c2e1900 */
[----:B------:R1:W4:Y:S02]  /*0370*/  LDG.E.EL R19, desc[UR4][R12.64] ;  /* 0x000000040c137981 */ /* 0x000324000c2e1900 */
[----:B-1----:R-:W-:Y:S01]  /*0380*/  IMAD.MOV.U32 R17, RZ, RZ, 0x3e800000 ;  /* 0x3e800000ff117424 */ /* 0x002fe200078e00ff */
[----:B------:R-:W1:Y:S01]  /*0390*/  LDC.64 R12, c[0x0][0x248] ;  /* 0x00009200ff0c7b82 */ /* 0x000e620000000a00 */
[----:B0-----:R-:W-:-:S04]  /*03a0*/  IMAD.WIDE R14, R3, 0x4, R14 ;  /* 0x00000004030e7825 */ /* 0x001fc800078e020e */
[----:B-1----:R-:W-:-:S04]  /*03b0*/  IMAD.WIDE R12, R3, 0x4, R12 ;  /* 0x00000004030c7825 */ /* 0x002fc800078e020c */
[----:B---3--:R-:W-:-:S04]  /*03c0*/  FADD R0, R0, 9.9999997473787516356e-06 ;  /* 0x3727c5ac00007421 */ /* 0x008fc80000000000 */
[----:B------:R-:W0:Y:S02]  /*03d0*/  MUFU.SQRT R26, R0 ;  /* 0x00000000001a7308 */ /* 0x000e240000002000 */
[C---:B0-----:R-:W-:Y:S02]  /*03e0*/  FSETP.GT.AND P1, PT, R26.reuse, 8.50705917302346158658e+37, PT ;  /* 0x7e8000001a00780b */ /* 0x041fe40003f24000 */
[----:B------:R-:W-:-:S11]  /*03f0*/  FSETP.GEU.AND P3, PT, R26, 1.175494350822287508e-38, PT ;  /* 0x008000001a00780b */ /* 0x000fd60003f6e000 */
[----:B------:R-:W-:-:S04]  /*0400*/  @P1 FMUL R26, R26, 0.25 ;  /* 0x3e8000001a1a1820 */ /* 0x000fc80000400000 */
[----:B------:R-:W-:-:S06]  /*0410*/  @!P3 FMUL R26, R26, 16777216 ;  /* 0x4b8000001a1ab820 */ /* 0x000fcc0000400000 */
[----:B------:R-:W0:Y:S01]  /*0420*/  MUFU.RCP R26, R26 ;  /* 0x0000001a001a7308 */ /* 0x000e220000001000 */
[----:B------:R-:W-:Y:S02]  /*0430*/  FSEL R17, R17, 1, P1 ;  /* 0x3f80000011117808 */ /* 0x000fe40000800000 */
[----:B--2---:R-:W-:Y:S02]  /*0440*/  SEL R9, R9, RZ, !P2 ;  /* 0x000000ff09097207 */ /* 0x004fe40005000000 */
[----:B------:R-:W-:Y:S01]  /*0450*/  SEL R11, R11, RZ, !P2 ;  /* 0x000000ff0b0b7207 */ /* 0x000fe20005000000 */
[----:B------:R-:W-:Y:S01]  /*0460*/  @!P3 FMUL R17, R17, 16777216 ;  /* 0x4b8000001111b820 */ /* 0x000fe20000400000 */
[----:B------:R-:W-:Y:S02]  /*0470*/  SEL R10, R10, RZ, !P2 ;  /* 0x000000ff0a0a7207 */ /* 0x000fe40005000000 */
[----:B-----5:R-:W-:Y:S02]  /*0480*/  @P2 SEL R9, R5, RZ, P0 ;  /* 0x000000ff05092207 */ /* 0x020fe40000000000 */
[----:B------:R-:W-:-:S02]  /*0490*/  SEL R8, R8, RZ, !P2 ;  /* 0x000000ff08087207 */ /* 0x000fc40005000000 */
[----:B------:R-:W-:Y:S02]  /*04a0*/  @P2 SEL R11, R7, RZ, P0 ;  /* 0x000000ff070b2207 */ /* 0x000fe40000000000 */
[----:B------:R-:W-:Y:S02]  /*04b0*/  @P2 SEL R10, R6, RZ, P0 ;  /* 0x000000ff060a2207 */ /* 0x000fe40000000000 */
[----:B------:R-:W-:Y:S01]  /*04c0*/  @P2 SEL R8, R4, RZ, P0 ;  /* 0x000000ff04082207 */ /* 0x000fe20000000000 */
[----:B0-----:R-:W-:Y:S01]  /*04d0*/  FMUL R26, R26, R17 ;  /* 0x000000111a1a7220 */ /* 0x001fe20000400000 */
[C---:B----4-:R-:W-:Y:S01]  /*04e0*/  FADD R7, -R2.reuse, R9 ;  /* 0x0000000902077221 */ /* 0x050fe20000000100 */
[C---:B------:R-:W-:Y:S01]  /*04f0*/  FADD R21, -R2.reuse, R11 ;  /* 0x0000000b02157221 */ /* 0x040fe20000000100 */
[C---:B------:R-:W-:Y:S01]  /*0500*/  FADD R17, -R2.reuse, R10 ;  /* 0x0000000a02117221 */ /* 0x040fe20000000100 */
[----:B------:R-:W-:Y:S01]  /*0510*/  FADD R5, -R2, R8 ;  /* 0x0000000802057221 */ /* 0x000fe20000000100 */
[C---:B------:R-:W-:Y:S01]  /*0520*/  FMUL R7, R26.reuse, R7 ;  /* 0x000000071a077220 */ /* 0x040fe20000400000 */
[C---:B------:R-:W-:Y:S01]  /*0530*/  FMUL R0, R26.reuse, R21 ;  /* 0x000000151a007220 */ /* 0x040fe20000400000 */
[C---:B------:R-:W-:Y:S01]  /*0540*/  FMUL R2, R26.reuse, R17 ;  /* 0x000000111a027220 */ /* 0x040fe20000400000 */
[----:B------:R-:W-:Y:S01]  /*0550*/  FMUL R26, R26, R5 ;  /* 0x000000051a1a7220 */ /* 0x000fe20000400000 */
[C-C-:B------:R-:W-:Y:S01]  /*0560*/  FFMA R5, R18.reuse, R7, R19.reuse ;  /* 0x0000000712057223 */ /* 0x140fe20000000013 */
[C-C-:B------:R-:W-:Y:S01]  /*0570*/  FFMA R0, R18.reuse, R0, R19.reuse ;  /* 0x0000000012007223 */ /* 0x140fe20000000013 */
[C-C-:B------:R-:W-:Y:S01]  /*0580*/  FFMA R2, R18.reuse, R2, R19.reuse ;  /* 0x0000000212027223 */ /* 0x140fe20000000013 */
[----:B------:R-:W-:-:S02]  /*0590*/  FFMA R26, R18, R26, R19 ;  /* 0x0000001a121a7223 */ /* 0x000fc40000000013 */
[----:B------:R-:W-:Y:S02]  /*05a0*/  FSETP.GEU.AND P2, PT, R5, RZ, PT ;  /* 0x000000ff0500720b */ /* 0x000fe40003f4e000 */
[----:B------:R-:W-:Y:S02]  /*05b0*/  FSETP.GEU.AND P0, PT, R0, RZ, PT ;  /* 0x000000ff0000720b */ /* 0x000fe40003f0e000 */
[----:B------:R-:W-:Y:S02]  /*05c0*/  FSETP.GEU.AND P1, PT, R2, RZ, PT ;  /* 0x000000ff0200720b */ /* 0x000fe40003f2e000 */
[----:B------:R-:W-:Y:S02]  /*05d0*/  FSETP.GEU.AND P3, PT, R26, RZ, PT ;  /* 0x000000ff1a00720b */ /* 0x000fe40003f6e000 */
[----:B------:R-:W-:Y:S02]  /*05e0*/  SEL R7, R0, RZ, P0 ;  /* 0x000000ff00077207 */ /* 0x000fe40000000000 */
[----:B------:R-:W-:-:S02]  /*05f0*/  SEL R6, R2, RZ, P1 ;  /* 0x000000ff02067207 */ /* 0x000fc40000800000 */
[----:B------:R-:W-:Y:S02]  /*0600*/  SEL R5, R5, RZ, P2 ;  /* 0x000000ff05057207 */ /* 0x000fe40001000000 */
[----:B------:R-:W-:Y:S01]  /*0610*/  SEL R4, R26, RZ, P3 ;  /* 0x000000ff1a047207 */ /* 0x000fe20001800000 */
[----:B------:R-:W-:Y:S04]  /*0620*/  STG.E.128 desc[UR4][R14.64], R8 ;  /* 0x000000080e007986 */ /* 0x000fe8000c101d04 */
[----:B------:R-:W-:Y:S01]  /*0630*/  STG.E.128 desc[UR4][R12.64], R4 ;  /* 0x000000040c007986 */ /* 0x000fe2000c101d04 */
[----:B------:R-:W-:Y:S05]  /*0640*/  EXIT ;  /* 0x000000000000794d */ /* 0x000fea0003800000 */
.L_x_0:
[----:B------:R-:W-:-:S00]  /*0650*/  BRA `(.L_x_0) ;  /* 0xfffffffc00fc7947 */ /* 0x000fc0000383ffff */
[----:B------:R-:W-:-:S00]  /*0660*/  NOP ;  /* 0x0000000000007918 */ /* 0x000fc00000000000 */
        /* <DEDUP_REMOVED lines=9> */
.L_x_1:


//--------------------- .nv.global.init           --------------------------
	.section	.nv.global.init,"aw",@progbits
.nv.global.init:
	.type		_$_str,@object
	.size		_$_str,(_$_str_$_2 - _$_str)
_$_str:
        /*0000*/ 	.byte	0x5f, 0x5f, 0x43, 0x55, 0x44, 0x41, 0x5f, 0x46, 0x54, 0x5a, 0x00
	.type		_$_str_$_2,@object
	.size		_$_str_$_2,(.L_1 - _$_str_$_2)
_$_str_$_2:
        /*000b*/ 	.byte	0x5f, 0x5f, 0x43, 0x55, 0x44, 0x41, 0x5f, 0x50, 0x52, 0x45, 0x43, 0x5f, 0x53, 0x51, 0x52, 0x54
        /*001b*/ 	.byte	0x00
.L_1:


//--------------------- .nv.constant0.triton_poi_fused__native_batch_norm_legit_no_training_cat_relu_45 --------------------------
	.section	.nv.constant0.triton_poi_fused__native_batch_norm_legit_no_training_cat_relu_45,"a",@progbits
	.sectionflags	@""
	.align	4
.nv.constant0.triton_poi_fused__native_batch_norm_legit_no_training_cat_relu_45:
	.zero		596
